//
// Generated by NVIDIA NVVM Compiler
//
// Compiler Build ID: CL-36424714
// Cuda compilation tools, release 13.0, V13.0.88
// Based on NVVM 20.0.0
//

.version 9.0
.target sm_100
.address_size 64

	// .globl	_Z4gemviiPiS_S_
// _ZZ4gemviiPiS_S_E3tmp has been demoted

.visible .entry _Z4gemviiPiS_S_(
	.param .u32 _Z4gemviiPiS_S__param_0,
	.param .u32 _Z4gemviiPiS_S__param_1,
	.param .u64 .ptr .align 1 _Z4gemviiPiS_S__param_2,
	.param .u64 .ptr .align 1 _Z4gemviiPiS_S__param_3,
	.param .u64 .ptr .align 1 _Z4gemviiPiS_S__param_4
)
{
	.reg .pred 	%p<15>;
	.reg .b32 	%r<168>;
	.reg .b64 	%rd<59>;
	// demoted variable
	.shared .align 4 .b8 _ZZ4gemviiPiS_S_E3tmp[512];
	ld.param.u32 	%r35, [_Z4gemviiPiS_S__param_0];
	ld.param.u32 	%r36, [_Z4gemviiPiS_S__param_1];
	ld.param.u64 	%rd4, [_Z4gemviiPiS_S__param_2];
	ld.param.u64 	%rd5, [_Z4gemviiPiS_S__param_3];
	ld.param.u64 	%rd3, [_Z4gemviiPiS_S__param_4];
	cvta.to.global.u64 	%rd1, %rd5;
	cvta.to.global.u64 	%rd2, %rd4;
	shr.s32 	%r38, %r36, 31;
	shr.u32 	%r39, %r38, 25;
	add.s32 	%r40, %r36, %r39;
	shr.s32 	%r1, %r40, 7;
	mov.u32 	%r2, %tid.x;
	shl.b32 	%r41, %r2, 2;
	mov.u32 	%r42, _ZZ4gemviiPiS_S_E3tmp;
	add.s32 	%r3, %r42, %r41;
	mov.b32 	%r166, 0;
	st.shared.u32 	[%r3], %r166;
	setp.lt.s32 	%p1, %r36, 128;
	@%p1 bra 	$L__BB0_13;
	mov.u32 	%r45, %ctaid.x;
	mad.lo.s32 	%r4, %r36, %r45, %r2;
	add.s32 	%r46, %r1, -1;
	and.b32  	%r5, %r1, 7;
	setp.lt.u32 	%p2, %r46, 7;
	mov.b32 	%r166, 0;
	mov.u32 	%r162, %r166;
	@%p2 bra 	$L__BB0_4;
	and.b32  	%r162, %r1, 16777208;
	neg.s32 	%r155, %r162;
	add.s32 	%r154, %r4, 512;
	add.s32 	%r153, %r2, 512;
	mov.b32 	%r166, 0;
$L__BB0_3:
	.pragma "nounroll";
	add.s32 	%r48, %r154, -512;
	mul.wide.u32 	%rd6, %r48, 4;
	add.s64 	%rd7, %rd2, %rd6;
	ld.global.u32 	%r49, [%rd7];
	add.s32 	%r50, %r153, -512;
	mul.wide.u32 	%rd8, %r50, 4;
	add.s64 	%rd9, %rd1, %rd8;
	ld.global.u32 	%r51, [%rd9];
	mad.lo.s32 	%r52, %r51, %r49, %r166;
	add.s32 	%r53, %r154, -384;
	mul.wide.u32 	%rd10, %r53, 4;
	add.s64 	%rd11, %rd2, %rd10;
	ld.global.u32 	%r54, [%rd11];
	ld.global.u32 	%r55, [%rd9+512];
	mad.lo.s32 	%r56, %r55, %r54, %r52;
	add.s32 	%r57, %r154, -256;
	mul.wide.u32 	%rd12, %r57, 4;
	add.s64 	%rd13, %rd2, %rd12;
	ld.global.u32 	%r58, [%rd13];
	ld.global.u32 	%r59, [%rd9+1024];
	mad.lo.s32 	%r60, %r59, %r58, %r56;
	add.s32 	%r61, %r154, -128;
	mul.wide.u32 	%rd14, %r61, 4;
	add.s64 	%rd15, %rd2, %rd14;
	ld.global.u32 	%r62, [%rd15];
	ld.global.u32 	%r63, [%rd9+1536];
	mad.lo.s32 	%r64, %r63, %r62, %r60;
	add.s32 	%r65, %r154, 384;
	mul.wide.u32 	%rd16, %r154, 4;
	add.s64 	%rd17, %rd2, %rd16;
	ld.global.u32 	%r66, [%rd17];
	ld.global.u32 	%r67, [%rd9+2048];
	mad.lo.s32 	%r68, %r67, %r66, %r64;
	add.s32 	%r69, %r154, 128;
	mul.wide.u32 	%rd18, %r69, 4;
	add.s64 	%rd19, %rd2, %rd18;
	ld.global.u32 	%r70, [%rd19];
	ld.global.u32 	%r71, [%rd9+2560];
	mad.lo.s32 	%r72, %r71, %r70, %r68;
	add.s32 	%r73, %r154, 256;
	mul.wide.u32 	%rd20, %r73, 4;
	add.s64 	%rd21, %rd2, %rd20;
	ld.global.u32 	%r74, [%rd21];
	ld.global.u32 	%r75, [%rd9+3072];
	mad.lo.s32 	%r76, %r75, %r74, %r72;
	mul.wide.u32 	%rd22, %r65, 4;
	add.s64 	%rd23, %rd2, %rd22;
	ld.global.u32 	%r77, [%rd23];
	ld.global.u32 	%r78, [%rd9+3584];
	mad.lo.s32 	%r166, %r78, %r77, %r76;
	add.s32 	%r155, %r155, 8;
	add.s32 	%r154, %r154, 1024;
	add.s32 	%r153, %r153, 1024;
	setp.ne.s32 	%p3, %r155, 0;
	@%p3 bra 	$L__BB0_3;
$L__BB0_4:
	setp.eq.s32 	%p4, %r5, 0;
	@%p4 bra 	$L__BB0_12;
	and.b32  	%r21, %r1, 3;
	setp.lt.u32 	%p5, %r5, 4;
	@%p5 bra 	$L__BB0_7;
	shl.b32 	%r80, %r162, 7;
	add.s32 	%r81, %r4, %r80;
	mul.wide.u32 	%rd24, %r81, 4;
	add.s64 	%rd25, %rd2, %rd24;
	ld.global.u32 	%r82, [%rd25];
	add.s32 	%r83, %r80, %r2;
	mul.wide.u32 	%rd26, %r83, 4;
	add.s64 	%rd27, %rd1, %rd26;
	ld.global.u32 	%r84, [%rd27];
	mad.lo.s32 	%r85, %r84, %r82, %r166;
	add.s32 	%r86, %r81, 128;
	mul.wide.u32 	%rd28, %r86, 4;
	add.s64 	%rd29, %rd2, %rd28;
	ld.global.u32 	%r87, [%rd29];
	add.s32 	%r88, %r83, 128;
	mul.wide.u32 	%rd30, %r88, 4;
	add.s64 	%rd31, %rd1, %rd30;
	ld.global.u32 	%r89, [%rd31];
	mad.lo.s32 	%r90, %r89, %r87, %r85;
	add.s32 	%r91, %r81, 256;
	mul.wide.u32 	%rd32, %r91, 4;
	add.s64 	%rd33, %rd2, %rd32;
	ld.global.u32 	%r92, [%rd33];
	add.s32 	%r93, %r83, 256;
	mul.wide.u32 	%rd34, %r93, 4;
	add.s64 	%rd35, %rd1, %rd34;
	ld.global.u32 	%r94, [%rd35];
	mad.lo.s32 	%r95, %r94, %r92, %r90;
	add.s32 	%r96, %r81, 384;
	mul.wide.u32 	%rd36, %r96, 4;
	add.s64 	%rd37, %rd2, %rd36;
	ld.global.u32 	%r97, [%rd37];
	add.s32 	%r98, %r83, 384;
	mul.wide.u32 	%rd38, %r98, 4;
	add.s64 	%rd39, %rd1, %rd38;
	ld.global.u32 	%r99, [%rd39];
	mad.lo.s32 	%r166, %r99, %r97, %r95;
	add.s32 	%r162, %r162, 4;
$L__BB0_7:
	setp.eq.s32 	%p6, %r21, 0;
	@%p6 bra 	$L__BB0_12;
	setp.eq.s32 	%p7, %r21, 1;
	@%p7 bra 	$L__BB0_10;
	shl.b32 	%r101, %r162, 7;
	add.s32 	%r102, %r4, %r101;
	mul.wide.u32 	%rd40, %r102, 4;
	add.s64 	%rd41, %rd2, %rd40;
	ld.global.u32 	%r103, [%rd41];
	add.s32 	%r104, %r101, %r2;
	mul.wide.u32 	%rd42, %r104, 4;
	add.s64 	%rd43, %rd1, %rd42;
	ld.global.u32 	%r105, [%rd43];
	mad.lo.s32 	%r106, %r105, %r103, %r166;
	add.s32 	%r107, %r102, 128;
	mul.wide.u32 	%rd44, %r107, 4;
	add.s64 	%rd45, %rd2, %rd44;
	ld.global.u32 	%r108, [%rd45];
	add.s32 	%r109, %r104, 128;
	mul.wide.u32 	%rd46, %r109, 4;
	add.s64 	%rd47, %rd1, %rd46;
	ld.global.u32 	%r110, [%rd47];
	mad.lo.s32 	%r166, %r110, %r108, %r106;
	add.s32 	%r162, %r162, 2;
$L__BB0_10:
	and.b32  	%r111, %r1, 1;
	setp.eq.b32 	%p8, %r111, 1;
	not.pred 	%p9, %p8;
	@%p9 bra 	$L__BB0_12;
	shl.b32 	%r112, %r162, 7;
	add.s32 	%r113, %r4, %r112;
	mul.wide.u32 	%rd48, %r113, 4;
	add.s64 	%rd49, %rd2, %rd48;
	ld.global.u32 	%r114, [%rd49];
	add.s32 	%r115, %r112, %r2;
	mul.wide.u32 	%rd50, %r115, 4;
	add.s64 	%rd51, %rd1, %rd50;
	ld.global.u32 	%r116, [%rd51];
	mad.lo.s32 	%r166, %r116, %r114, %r166;
$L__BB0_12:
	st.shared.u32 	[%r3], %r166;
$L__BB0_13:
	shr.s32 	%r117, %r35, 31;
	shr.u32 	%r118, %r117, 25;
	add.s32 	%r119, %r35, %r118;
	and.b32  	%r120, %r119, -128;
	sub.s32 	%r121, %r35, %r120;
	setp.ge.u32 	%p10, %r2, %r121;
	@%p10 bra 	$L__BB0_15;
	mov.u32 	%r122, %ctaid.x;
	shl.b32 	%r123, %r1, 7;
	mad.lo.s32 	%r124, %r36, %r122, %r2;
	add.s32 	%r125, %r124, %r123;
	mul.wide.u32 	%rd52, %r125, 4;
	add.s64 	%rd53, %rd2, %rd52;
	ld.global.u32 	%r126, [%rd53];
	add.s32 	%r127, %r123, %r2;
	mul.wide.u32 	%rd54, %r127, 4;
	add.s64 	%rd55, %rd1, %rd54;
	ld.global.u32 	%r128, [%rd55];
	mad.lo.s32 	%r129, %r128, %r126, %r166;
	st.shared.u32 	[%r3], %r129;
$L__BB0_15:
	bar.sync 	0;
	setp.gt.u32 	%p11, %r2, 63;
	@%p11 bra 	$L__BB0_17;
	ld.shared.u32 	%r130, [%r3+256];
	ld.shared.u32 	%r131, [%r3];
	add.s32 	%r132, %r131, %r130;
	st.shared.u32 	[%r3], %r132;
$L__BB0_17:
	bar.sync 	0;
	setp.gt.u32 	%p12, %r2, 31;
	@%p12 bra 	$L__BB0_19;
	ld.shared.u32 	%r133, [%r3+128];
	ld.shared.u32 	%r134, [%r3];
	add.s32 	%r135, %r134, %r133;
	st.shared.u32 	[%r3], %r135;
$L__BB0_19:
	bar.sync 	0;
	setp.gt.u32 	%p13, %r2, 15;
	@%p13 bra 	$L__BB0_22;
	ld.shared.u32 	%r136, [%r3+64];
	ld.shared.u32 	%r137, [%r3];
	add.s32 	%r138, %r137, %r136;
	st.shared.u32 	[%r3], %r138;
	bar.sync 	0;
	ld.shared.u32 	%r139, [%r3+32];
	ld.shared.u32 	%r140, [%r3];
	add.s32 	%r141, %r140, %r139;
	st.shared.u32 	[%r3], %r141;
	bar.sync 	0;
	ld.shared.u32 	%r142, [%r3+16];
	ld.shared.u32 	%r143, [%r3];
	add.s32 	%r144, %r143, %r142;
	st.shared.u32 	[%r3], %r144;
	bar.sync 	0;
	ld.shared.u32 	%r145, [%r3+8];
	ld.shared.u32 	%r146, [%r3];
	add.s32 	%r147, %r146, %r145;
	st.shared.u32 	[%r3], %r147;
	bar.sync 	0;
	ld.shared.u32 	%r148, [%r3+4];
	ld.shared.u32 	%r149, [%r3];
	add.s32 	%r150, %r149, %r148;
	st.shared.u32 	[%r3], %r150;
	bar.sync 	0;
	setp.ne.s32 	%p14, %r2, 0;
	@%p14 bra 	$L__BB0_22;
	ld.shared.u32 	%r151, [_ZZ4gemviiPiS_S_E3tmp];
	mov.u32 	%r152, %ctaid.x;
	cvta.to.global.u64 	%rd56, %rd3;
	mul.wide.u32 	%rd57, %r152, 4;
	add.s64 	%rd58, %rd56, %rd57;
	st.global.u32 	[%rd58], %r151;
$L__BB0_22:
	ret;

}


// ===== COMPILED SASS (sm_100) =====

	.target	sm_100

	.elftype	@"ET_EXEC"


//--------------------- .note.nv.tkinfo           --------------------------
	.section	.note.nv.tkinfo,"",@"SHT_NOTE"
	.sectionflags	@"SHF_NOTE_NV_TKINFO"
	.tkinfo
        /*0018*/ 	.word	0x00000002
        /*0030*/ 	.string	""
        /*0030*/ 	.string	"ptxas"
        /*0030*/ 	.string	"Cuda compilation tools, release 13.0, V13.0.88"
        /*0030*/ 	.string	"Build cuda_13.0.r13.0/compiler.36424714_0"
        /*0030*/ 	.string	"-arch sm_100 -m 64 "



//--------------------- .note.nv.cuinfo           --------------------------
	.section	.note.nv.cuinfo,"",@"SHT_NOTE"
	.sectionflags	@"SHF_NOTE_NV_CUINFO"
        /*0018*/ 	.short	0x0002
        /*001a*/ 	.short	0x0064
        /*001c*/ 	.short	0x0082
	.zero		2


//--------------------- .nv.info                  --------------------------
	.section	.nv.info,"",@"SHT_CUDA_INFO"
	.align	4


	//----- nvinfo : EIATTR_REGCOUNT
	.align		4
        /*0000*/ 	.byte	0x04, 0x2f
        /*0002*/ 	.short	(.L_1 - .L_0)
	.align		4
.L_0:
        /*0004*/ 	.word	index@(_Z4gemviiPiS_S_)
        /*0008*/ 	.word	0x00000020


	//----- nvinfo : EIATTR_FRAME_SIZE
	.align		4
.L_1:
        /*000c*/ 	.byte	0x04, 0x11
        /*000e*/ 	.short	(.L_3 - .L_2)
	.align		4
.L_2:
        /*0010*/ 	.word	index@(_Z4gemviiPiS_S_)
        /*0014*/ 	.word	0x00000000


	//----- nvinfo : EIATTR_MIN_STACK_SIZE
	.align		4
.L_3:
        /*0018*/ 	.byte	0x04, 0x12
        /*001a*/ 	.short	(.L_5 - .L_4)
	.align		4
.L_4:
        /*001c*/ 	.word	index@(_Z4gemviiPiS_S_)
        /*0020*/ 	.word	0x00000000
.L_5:


//--------------------- .nv.compat                --------------------------
	.section	.nv.compat,"",@"SHT_CUDA_COMPAT_INFO"
	.align	4
        /*0000*/ 	.byte	0x02, 0x09, 0x00, 0x00, 0x02, 0x02, 0x01, 0x00, 0x02, 0x05, 0x05, 0x00, 0x03, 0x07, 0x01, 0x01
        /*0010*/ 	.byte	0x02, 0x03, 0x00, 0x00, 0x02, 0x06, 0x01, 0x00, 0x04, 0x0b, 0x08, 0x00, 0x09, 0x00, 0x00, 0x00
        /*0020*/ 	.byte	0x00, 0x00, 0x00, 0x00


//--------------------- .nv.info._Z4gemviiPiS_S_  --------------------------
	.section	.nv.info._Z4gemviiPiS_S_,"",@"SHT_CUDA_INFO"
	.sectionflags	@""
	.align	4


	//----- nvinfo : EIATTR_CUDA_API_VERSION
	.align		4
        /*0000*/ 	.byte	0x04, 0x37
        /*0002*/ 	.short	(.L_7 - .L_6)
.L_6:
        /*0004*/ 	.word	0x00000082


	//----- nvinfo : EIATTR_KPARAM_INFO
	.align		4
.L_7:
        /*0008*/ 	.byte	0x04, 0x17
        /*000a*/ 	.short	(.L_9 - .L_8)
.L_8:
        /*000c*/ 	.word	0x00000000
        /*0010*/ 	.short	0x0004
        /*0012*/ 	.short	0x0018
        /*0014*/ 	.byte	0x00, 0xf5, 0x21, 0x00


	//----- nvinfo : EIATTR_KPARAM_INFO
	.align		4
.L_9:
        /*0018*/ 	.byte	0x04, 0x17
        /*001a*/ 	.short	(.L_11 - .L_10)
.L_10:
        /*001c*/ 	.word	0x00000000
        /*0020*/ 	.short	0x0003
        /*0022*/ 	.short	0x0010
        /*0024*/ 	.byte	0x00, 0xf5, 0x21, 0x00


	//----- nvinfo : EIATTR_KPARAM_INFO
	.align		4
.L_11:
        /*0028*/ 	.byte	0x04, 0x17
        /*002a*/ 	.short	(.L_13 - .L_12)
.L_12:
        /*002c*/ 	.word	0x00000000
        /*0030*/ 	.short	0x0002
        /*0032*/ 	.short	0x0008
        /*0034*/ 	.byte	0x00, 0xf5, 0x21, 0x00


	//----- nvinfo : EIATTR_KPARAM_INFO
	.align		4
.L_13:
        /*0038*/ 	.byte	0x04, 0x17
        /*003a*/ 	.short	(.L_15 - .L_14)
.L_14:
        /*003c*/ 	.word	0x00000000
        /*0040*/ 	.short	0x0001
        /*0042*/ 	.short	0x0004
        /*0044*/ 	.byte	0x00, 0xf0, 0x11, 0x00


	//----- nvinfo : EIATTR_KPARAM_INFO
	.align		4
.L_15:
        /*0048*/ 	.byte	0x04, 0x17
        /*004a*/ 	.short	(.L_17 - .L_16)
.L_16:
        /*004c*/ 	.word	0x00000000
        /*0050*/ 	.short	0x0000
        /*0052*/ 	.short	0x0000
        /*0054*/ 	.byte	0x00, 0xf0, 0x11, 0x00


	//----- nvinfo : EIATTR_SPARSE_MMA_MASK
	.align		4
.L_17:
        /*0058*/ 	.byte	0x03, 0x50
        /*005a*/ 	.short	0x0000


	//----- nvinfo : EIATTR_MAXREG_COUNT
	.align		4
        /*005c*/ 	.byte	0x03, 0x1b
        /*005e*/ 	.short	0x00ff


	//----- nvinfo : EIATTR_NUM_BARRIERS
	.align		4
        /*0060*/ 	.byte	0x02, 0x4c
        /*0062*/ 	.byte	0x01
	.zero		1


	//----- nvinfo : EIATTR_MERCURY_ISA_VERSION
	.align		4
        /*0064*/ 	.byte	0x03, 0x5f
        /*0066*/ 	.short	0x0101


	//----- nvinfo : EIATTR_VRC_CTA_INIT_COUNT
	.align		4
        /*0068*/ 	.byte	0x02, 0x4a
	.zero		1
	.zero		1


	//----- nvinfo : EIATTR_EXIT_INSTR_OFFSETS
	.align		4
        /*006c*/ 	.byte	0x04, 0x1c
        /*006e*/ 	.short	(.L_19 - .L_18)


	//   ....[0]....
.L_18:
        /*0070*/ 	.word	0x00000b30


	//   ....[1]....
        /*0074*/ 	.word	0x00000ce0


	//   ....[2]....
        /*0078*/ 	.word	0x00000d40


	//----- nvinfo : EIATTR_CRS_STACK_SIZE
	.align		4
.L_19:
        /*007c*/ 	.byte	0x04, 0x1e
        /*007e*/ 	.short	(.L_21 - .L_20)
.L_20:
        /*0080*/ 	.word	0x00000000


	//----- nvinfo : EIATTR_CBANK_PARAM_SIZE
	.align		4
.L_21:
        /*0084*/ 	.byte	0x03, 0x19
        /*0086*/ 	.short	0x0020


	//----- nvinfo : EIATTR_PARAM_CBANK
	.align		4
        /*0088*/ 	.byte	0x04, 0x0a
        /*008a*/ 	.short	(.L_23 - .L_22)
	.align		4
.L_22:
        /*008c*/ 	.word	index@(.nv.constant0._Z4gemviiPiS_S_)
        /*0090*/ 	.short	0x0380
        /*0092*/ 	.short	0x0020


	//----- nvinfo : EIATTR_SW_WAR
	.align		4
.L_23:
        /*0094*/ 	.byte	0x04, 0x36
        /*0096*/ 	.short	(.L_25 - .L_24)
.L_24:
        /*0098*/ 	.word	0x00000008
.L_25:


//--------------------- .nv.callgraph             --------------------------
	.section	.nv.callgraph,"",@"SHT_CUDA_CALLGRAPH"
	.align	4
	.sectionentsize	8
	.align		4
        /*0000*/ 	.word	0x00000000
	.align		4
        /*0004*/ 	.word	0xffffffff
	.align		4
        /*0008*/ 	.word	0x00000000
	.align		4
        /*000c*/ 	.word	0xfffffffe
	.align		4
        /*0010*/ 	.word	0x00000000
	.align		4
        /*0014*/ 	.word	0xfffffffd
	.align		4
        /*0018*/ 	.word	0x00000000
	.align		4
        /*001c*/ 	.word	0xfffffffc


//--------------------- .text._Z4gemviiPiS_S_     --------------------------
	.section	.text._Z4gemviiPiS_S_,"ax",@progbits
	.align	128
        .global         _Z4gemviiPiS_S_
        .type           _Z4gemviiPiS_S_,@function
        .size           _Z4gemviiPiS_S_,(.L_x_8 - _Z4gemviiPiS_S_)
        .other          _Z4gemviiPiS_S_,@"STO_CUDA_ENTRY STV_DEFAULT"
_Z4gemviiPiS_S_:
.text._Z4gemviiPiS_S_:
[----:B------:R-:W-:Y:S01]  /*0000*/  LDC R1, c[0x0][0x37c] ;  /* 0x0000df00ff017b82 */ /* 0x000fe20000000800 */
[----:B------:R-:W0:Y:S07]  /*0010*/  S2R R0, SR_TID.X ;  /* 0x0000000000007919 */ /* 0x000e2e0000002100 */
[----:B------:R-:W1:Y:S01]  /*0020*/  S2UR UR5, SR_CgaCtaId ;  /* 0x00000000000579c3 */ /* 0x000e620000008800 */
[----:B------:R-:W-:Y:S01]  /*0030*/  UMOV UR4, 0x400 ;  /* 0x0000040000047882 */ /* 0x000fe20000000000 */
[----:B------:R-:W2:Y:S01]  /*0040*/  LDCU.64 UR8, c[0x0][0x358] ;  /* 0x00006b00ff0877ac */ /* 0x000ea20008000a00 */
[----:B------:R-:W-:-:S05]  /*0050*/  HFMA2 R23, -RZ, RZ, 0, 0 ;  /* 0x00000000ff177431 */ /* 0x000fca00000001ff */
[----:B------:R-:W3:Y:S01]  /*0060*/  LDC R7, c[0x0][0x384] ;  /* 0x0000e100ff077b82 */ /* 0x000ee20000000800 */
[----:B-1----:R-:W-:-:S06]  /*0070*/  ULEA UR4, UR5, UR4, 0x18 ;  /* 0x0000000405047291 */ /* 0x002fcc000f8ec0ff */
[----:B0-----:R-:W-:Y:S02]  /*0080*/  LEA R6, R0, UR4, 0x2 ;  /* 0x0000000400067c11 */ /* 0x001fe4000f8e10ff */
[----:B---3--:R-:W-:Y:S02]  /*0090*/  ISETP.GE.AND P0, PT, R7, 0x80, PT ;  /* 0x000000800700780c */ /* 0x008fe40003f06270 */
[----:B------:R-:W-:Y:S01]  /*00a0*/  SHF.R.S32.HI R2, RZ, 0x1f, R7 ;  /* 0x0000001fff027819 */ /* 0x000fe20000011407 */
[----:B------:R0:W-:Y:S03]  /*00b0*/  STS [R6], RZ ;  /* 0x000000ff06007388 */ /* 0x0001e60000000800 */
[----:B------:R-:W-:-:S04]  /*00c0*/  LEA.HI R2, R2, R7, RZ, 0x7 ;  /* 0x0000000702027211 */ /* 0x000fc800078f38ff */
[----:B------:R-:W-:-:S03]  /*00d0*/  SHF.R.S32.HI R11, RZ, 0x7, R2 ;  /* 0x00000007ff0b7819 */ /* 0x000fc60000011402 */
[----:B0-2---:R-:W-:Y:S05]  /*00e0*/  @!P0 BRA `(.L_x_0) ;  /* 0x0000000800048947 */ /* 0x005fea0003800000 */
[----:B------:R-:W0:Y:S01]  /*00f0*/  S2UR UR5, SR_CTAID.X ;  /* 0x00000000000579c3 */ /* 0x000e220000002500 */
[C---:B------:R-:W-:Y:S01]  /*0100*/  IADD3 R2, PT, PT, R11.reuse, -0x1, RZ ;  /* 0xffffffff0b027810 */ /* 0x040fe20007ffe0ff */
[----:B------:R-:W-:Y:S01]  /*0110*/  IMAD.MOV.U32 R13, RZ, RZ, RZ ;  /* 0x000000ffff0d7224 */ /* 0x000fe200078e00ff */
[----:B------:R-:W-:Y:S02]  /*0120*/  LOP3.LUT R22, R11, 0x7, RZ, 0xc0, !PT ;  /* 0x000000070b167812 */ /* 0x000fe400078ec0ff */
[----:B------:R-:W-:Y:S02]  /*0130*/  ISETP.GE.U32.AND P1, PT, R2, 0x7, PT ;  /* 0x000000070200780c */ /* 0x000fe40003f26070 */
[----:B------:R-:W-:Y:S02]  /*0140*/  ISETP.NE.AND P0, PT, R22, RZ, PT ;  /* 0x000000ff1600720c */ /* 0x000fe40003f05270 */
[----:B------:R-:W-:Y:S01]  /*0150*/  MOV R23, RZ ;  /* 0x000000ff00177202 */ /* 0x000fe20000000f00 */
[----:B0-----:R-:W-:-:S08]  /*0160*/  IMAD R8, R7, UR5, R0 ;  /* 0x0000000507087c24 */ /* 0x001fd0000f8e0200 */
[----:B------:R-:W-:Y:S05]  /*0170*/  @!P1 BRA `(.L_x_1) ;  /* 0x0000000000d49947 */ /* 0x000fea0003800000 */
[----:B------:R-:W-:Y:S02]  /*0180*/  LOP3.LUT R13, R11, 0xfffff8, RZ, 0xc0, !PT ;  /* 0x00fffff80b0d7812 */ /* 0x000fe400078ec0ff */
[----:B------:R-:W-:Y:S02]  /*0190*/  IADD3 R9, PT, PT, R8, 0x200, RZ ;  /* 0x0000020008097810 */ /* 0x000fe40007ffe0ff */
[----:B------:R-:W-:Y:S01]  /*01a0*/  IADD3 R12, PT, PT, R0, 0x200, RZ ;  /* 0x00000200000c7810 */ /* 0x000fe20007ffe0ff */
[----:B------:R-:W-:Y:S01]  /*01b0*/  IMAD.MOV R10, RZ, RZ, -R13 ;  /* 0x000000ffff0a7224 */ /* 0x000fe200078e0a0d */
[----:B------:R-:W-:-:S07]  /*01c0*/  MOV R23, RZ ;  /* 0x000000ff00177202 */ /* 0x000fce0000000f00 */
.L_x_2:
[----:B------:R-:W0:Y:S01]  /*01d0*/  LDC.64 R4, c[0x0][0x388] ;  /* 0x0000e200ff047b82 */ /* 0x000e220000000a00 */
[C---:B------:R-:W-:Y:S02]  /*01e0*/  IADD3 R17, PT, PT, R9.reuse, -0x200, RZ ;  /* 0xfffffe0009117810 */ /* 0x040fe40007ffe0ff */
[----:B------:R-:W-:Y:S02]  /*01f0*/  IADD3 R15, PT, PT, R12, -0x200, RZ ;  /* 0xfffffe000c0f7810 */ /* 0x000fe40007ffe0ff */
[----:B------:R-:W-:-:S03]  /*0200*/  IADD3 R19, PT, PT, R9, -0x180, RZ ;  /* 0xfffffe8009137810 */ /* 0x000fc60007ffe0ff */
[----:B------:R-:W1:Y:S01]  /*0210*/  LDC.64 R2, c[0x0][0x390] ;  /* 0x0000e400ff027b82 */ /* 0x000e620000000a00 */
[----:B0-----:R-:W-:-:S04]  /*0220*/  IMAD.WIDE.U32 R16, R17, 0x4, R4 ;  /* 0x0000000411107825 */ /* 0x001fc800078e0004 */
[----:B------:R-:W-:Y:S02]  /*0230*/  IMAD.WIDE.U32 R18, R19, 0x4, R4 ;  /* 0x0000000413127825 */ /* 0x000fe400078e0004 */
[----:B------:R-:W2:Y:S02]  /*0240*/  LDG.E R16, desc[UR8][R16.64] ;  /* 0x0000000810107981 */ /* 0x000ea4000c1e1900 */
[----:B-1----:R-:W-:Y:S02]  /*0250*/  IMAD.WIDE.U32 R2, R15, 0x4, R2 ;  /* 0x000000040f027825 */ /* 0x002fe400078e0002 */
[----:B------:R-:W3:Y:S04]  /*0260*/  LDG.E R19, desc[UR8][R18.64] ;  /* 0x0000000812137981 */ /* 0x000ee8000c1e1900 */
[----:B------:R-:W2:Y:S04]  /*0270*/  LDG.E R24, desc[UR8][R2.64] ;  /* 0x0000000802187981 */ /* 0x000ea8000c1e1900 */
[----:B------:R-:W3:Y:S01]  /*0280*/  LDG.E R26, desc[UR8][R2.64+0x200] ;  /* 0x00020008021a7981 */ /* 0x000ee2000c1e1900 */
[C---:B------:R-:W-:Y:S01]  /*0290*/  VIADD R21, R9.reuse, 0xffffff00 ;  /* 0xffffff0009157836 */ /* 0x040fe20000000000 */
[----:B------:R-:W-:-:S02]  /*02a0*/  IADD3 R15, PT, PT, R9, -0x80, RZ ;  /* 0xffffff80090f7810 */ /* 0x000fc40007ffe0ff */
[----:B------:R-:W-:Y:S01]  /*02b0*/  IADD3 R27, PT, PT, R9, 0x80, RZ ;  /* 0x00000080091b7810 */ /* 0x000fe20007ffe0ff */
[--C-:B------:R-:W-:Y:S01]  /*02c0*/  IMAD.WIDE.U32 R20, R21, 0x4, R4.reuse ;  /* 0x0000000415147825 */ /* 0x100fe200078e0004 */
[----:B------:R-:W-:Y:S01]  /*02d0*/  IADD3 R29, PT, PT, R9, 0x100, RZ ;  /* 0x00000100091d7810 */ /* 0x000fe20007ffe0ff */
[----:B------:R-:W4:Y:S02]  /*02e0*/  LDG.E R28, desc[UR8][R2.64+0xe00] ;  /* 0x000e0008021c7981 */ /* 0x000f24000c1e1900 */
[--C-:B------:R-:W-:Y:S02]  /*02f0*/  IMAD.WIDE.U32 R14, R15, 0x4, R4.reuse ;  /* 0x000000040f0e7825 */ /* 0x100fe400078e0004 */
[----:B------:R-:W5:Y:S04]  /*0300*/  LDG.E R20, desc[UR8][R20.64] ;  /* 0x0000000814147981 */ /* 0x000f68000c1e1900 */
[----:B------:R0:W4:Y:S04]  /*0310*/  LDG.E R25, desc[UR8][R14.64] ;  /* 0x000000080e197981 */ /* 0x000128000c1e1900 */
[----:B------:R-:W4:Y:S01]  /*0320*/  LDG.E R21, desc[UR8][R2.64+0x800] ;  /* 0x0008000802157981 */ /* 0x000f22000c1e1900 */
[----:B0-----:R-:W-:-:S03]  /*0330*/  IMAD.WIDE.U32 R14, R29, 0x4, R4 ;  /* 0x000000041d0e7825 */ /* 0x001fc600078e0004 */
[----:B------:R-:W4:Y:S04]  /*0340*/  LDG.E R29, desc[UR8][R2.64+0xc00] ;  /* 0x000c0008021d7981 */ /* 0x000f28000c1e1900 */
[----:B------:R-:W4:Y:S01]  /*0350*/  LDG.E R14, desc[UR8][R14.64] ;  /* 0x000000080e0e7981 */ /* 0x000f22000c1e1900 */
[----:B--2---:R-:W-:-:S03]  /*0360*/  IMAD R23, R16, R24, R23 ;  /* 0x0000001810177224 */ /* 0x004fc600078e0217 */
[----:B------:R-:W5:Y:S01]  /*0370*/  LDG.E R24, desc[UR8][R2.64+0x400] ;  /* 0x0004000802187981 */ /* 0x000f62000c1e1900 */
[----:B------:R-:W-:-:S04]  /*0380*/  IMAD.WIDE.U32 R16, R9, 0x4, R4 ;  /* 0x0000000409107825 */ /* 0x000fc800078e0004 */
[----:B---3--:R-:W-:Y:S02]  /*0390*/  IMAD R23, R19, R26, R23 ;  /* 0x0000001a13177224 */ /* 0x008fe400078e0217 */
[----:B------:R-:W4:Y:S01]  /*03a0*/  LDG.E R26, desc[UR8][R2.64+0x600] ;  /* 0x00060008021a7981 */ /* 0x000f22000c1e1900 */
[----:B------:R-:W-:-:S03]  /*03b0*/  IMAD.WIDE.U32 R18, R27, 0x4, R4 ;  /* 0x000000041b127825 */ /* 0x000fc600078e0004 */
[----:B------:R-:W2:Y:S01]  /*03c0*/  LDG.E R16, desc[UR8][R16.64] ;  /* 0x0000000810107981 */ /* 0x000ea2000c1e1900 */
[----:B------:R-:W-:-:S03]  /*03d0*/  VIADD R27, R9, 0x180 ;  /* 0x00000180091b7836 */ /* 0x000fc60000000000 */
[----:B------:R-:W3:Y:S01]  /*03e0*/  LDG.E R18, desc[UR8][R18.64] ;  /* 0x0000000812127981 */ /* 0x000ee2000c1e1900 */
[----:B------:R-:W-:-:S03]  /*03f0*/  IMAD.WIDE.U32 R4, R27, 0x4, R4 ;  /* 0x000000041b047825 */ /* 0x000fc600078e0004 */
[----:B------:R-:W3:Y:S04]  /*0400*/  LDG.E R27, desc[UR8][R2.64+0xa00] ;  /* 0x000a0008021b7981 */ /* 0x000ee8000c1e1900 */
[----:B------:R-:W3:Y:S01]  /*0410*/  LDG.E R4, desc[UR8][R4.64] ;  /* 0x0000000804047981 */ /* 0x000ee2000c1e1900 */
[----:B------:R-:W-:-:S04]  /*0420*/  IADD3 R10, PT, PT, R10, 0x8, RZ ;  /* 0x000000080a0a7810 */ /* 0x000fc80007ffe0ff */
[----:B------:R-:W-:Y:S02]  /*0430*/  ISETP.NE.AND P1, PT, R10, RZ, PT ;  /* 0x000000ff0a00720c */ /* 0x000fe40003f25270 */
[----:B------:R-:W-:Y:S02]  /*0440*/  IADD3 R12, PT, PT, R12, 0x400, RZ ;  /* 0x000004000c0c7810 */ /* 0x000fe40007ffe0ff */
[----:B------:R-:W-:Y:S01]  /*0450*/  IADD3 R9, PT, PT, R9, 0x400, RZ ;  /* 0x0000040009097810 */ /* 0x000fe20007ffe0ff */
[----:B-----5:R-:W-:-:S04]  /*0460*/  IMAD R20, R20, R24, R23 ;  /* 0x0000001814147224 */ /* 0x020fc800078e0217 */
[----:B----4-:R-:W-:-:S04]  /*0470*/  IMAD R20, R25, R26, R20 ;  /* 0x0000001a19147224 */ /* 0x010fc800078e0214 */
[----:B--2---:R-:W-:-:S04]  /*0480*/  IMAD R16, R16, R21, R20 ;  /* 0x0000001510107224 */ /* 0x004fc800078e0214 */
[----:B---3--:R-:W-:-:S04]  /*0490*/  IMAD R16, R18, R27, R16 ;  /* 0x0000001b12107224 */ /* 0x008fc800078e0210 */
[----:B------:R-:W-:-:S04]  /*04a0*/  IMAD R29, R14, R29, R16 ;  /* 0x0000001d0e1d7224 */ /* 0x000fc800078e0210 */
[----:B------:R-:W-:Y:S01]  /*04b0*/  IMAD R23, R4, R28, R29 ;  /* 0x0000001c04177224 */ /* 0x000fe200078e021d */
[----:B------:R-:W-:Y:S06]  /*04c0*/  @P1 BRA `(.L_x_2) ;  /* 0xfffffffc00401947 */ /* 0x000fec000383ffff */
.L_x_1:
[----:B------:R-:W-:Y:S05]  /*04d0*/  @!P0 BRA `(.L_x_3) ;  /* 0x0000000400048947 */ /* 0x000fea0003800000 */
[----:B------:R-:W-:Y:S02]  /*04e0*/  ISETP.GE.U32.AND P0, PT, R22, 0x4, PT ;  /* 0x000000041600780c */ /* 0x000fe40003f06070 */
[----:B------:R-:W-:-:S04]  /*04f0*/  LOP3.LUT R9, R11, 0x3, RZ, 0xc0, !PT ;  /* 0x000000030b097812 */ /* 0x000fc800078ec0ff */
[----:B------:R-:W-:-:S07]  /*0500*/  ISETP.NE.AND P1, PT, R9, RZ, PT ;  /* 0x000000ff0900720c */ /* 0x000fce0003f25270 */
[----:B------:R-:W-:Y:S06]  /*0510*/  @!P0 BRA `(.L_x_4) ;  /* 0x00000000007c8947 */ /* 0x000fec0003800000 */
[----:B------:R-:W0:Y:S01]  /*0520*/  LDC.64 R2, c[0x0][0x390] ;  /* 0x0000e400ff027b82 */ /* 0x000e220000000a00 */
[C---:B------:R-:W-:Y:S01]  /*0530*/  IMAD R17, R13.reuse, 0x80, R8 ;  /* 0x000000800d117824 */ /* 0x040fe200078e0208 */
[----:B------:R-:W-:-:S04]  /*0540*/  LEA R15, R13, R0, 0x7 ;  /* 0x000000000d0f7211 */ /* 0x000fc800078e38ff */
[----:B------:R-:W-:Y:S02]  /*0550*/  IADD3 R25, PT, PT, R17, 0x80, RZ ;  /* 0x0000008011197810 */ /* 0x000fe40007ffe0ff */
[----:B------:R-:W1:Y:S01]  /*0560*/  LDC.64 R4, c[0x0][0x388] ;  /* 0x0000e200ff047b82 */ /* 0x000e620000000a00 */
[----:B------:R-:W-:Y:S01]  /*0570*/  IADD3 R21, PT, PT, R15, 0x80, RZ ;  /* 0x000000800f157810 */ /* 0x000fe20007ffe0ff */
[----:B------:R-:W-:Y:S01]  /*0580*/  VIADD R29, R17, 0x100 ;  /* 0x00000100111d7836 */ /* 0x000fe20000000000 */
[----:B------:R-:W-:Y:S02]  /*0590*/  IADD3 R14, PT, PT, R15, 0x100, RZ ;  /* 0x000001000f0e7810 */ /* 0x000fe40007ffe0ff */
[----:B------:R-:W-:Y:S01]  /*05a0*/  IADD3 R12, PT, PT, R17, 0x180, RZ ;  /* 0x00000180110c7810 */ /* 0x000fe20007ffe0ff */
[----:B0-----:R-:W-:-:S04]  /*05b0*/  IMAD.WIDE.U32 R18, R15, 0x4, R2 ;  /* 0x000000040f127825 */ /* 0x001fc800078e0002 */
[----:B------:R-:W-:Y:S02]  /*05c0*/  IMAD.WIDE.U32 R20, R21, 0x4, R2 ;  /* 0x0000000415147825 */ /* 0x000fe400078e0002 */
[----:B------:R-:W2:Y:S02]  /*05d0*/  LDG.E R18, desc[UR8][R18.64] ;  /* 0x0000000812127981 */ /* 0x000ea4000c1e1900 */
[--C-:B-1----:R-:W-:Y:S02]  /*05e0*/  IMAD.WIDE.U32 R26, R17, 0x4, R4.reuse ;  /* 0x00000004111a7825 */ /* 0x102fe400078e0004 */
[----:B------:R-:W3:Y:S02]  /*05f0*/  LDG.E R21, desc[UR8][R20.64] ;  /* 0x0000000814157981 */ /* 0x000ee4000c1e1900 */
[--C-:B------:R-:W-:Y:S02]  /*0600*/  IMAD.WIDE.U32 R24, R25, 0x4, R4.reuse ;  /* 0x0000000419187825 */ /* 0x100fe400078e0004 */
[----:B------:R-:W2:Y:S02]  /*0610*/  LDG.E R10, desc[UR8][R26.64] ;  /* 0x000000081a0a7981 */ /* 0x000ea4000c1e1900 */
[----:B------:R-:W-:Y:S01]  /*0620*/  IMAD.WIDE.U32 R16, R29, 0x4, R4 ;  /* 0x000000041d107825 */ /* 0x000fe200078e0004 */
[----:B------:R-:W-:Y:S01]  /*0630*/  IADD3 R29, PT, PT, R15, 0x180, RZ ;  /* 0x000001800f1d7810 */ /* 0x000fe20007ffe0ff */
[----:B------:R-:W3:Y:S02]  /*0640*/  LDG.E R24, desc[UR8][R24.64] ;  /* 0x0000000818187981 */ /* 0x000ee4000c1e1900 */
[----:B------:R-:W-:-:S02]  /*0650*/  IMAD.WIDE.U32 R14, R14, 0x4, R2 ;  /* 0x000000040e0e7825 */ /* 0x000fc400078e0002 */
[----:B------:R-:W4:Y:S02]  /*0660*/  LDG.E R17, desc[UR8][R16.64] ;  /* 0x0000000810117981 */ /* 0x000f24000c1e1900 */
[----:B------:R-:W-:Y:S02]  /*0670*/  IMAD.WIDE.U32 R4, R12, 0x4, R4 ;  /* 0x000000040c047825 */ /* 0x000fe400078e0004 */
[----:B------:R-:W4:Y:S02]  /*0680*/  LDG.E R14, desc[UR8][R14.64] ;  /* 0x000000080e0e7981 */ /* 0x000f24000c1e1900 */
[----:B------:R-:W-:Y:S02]  /*0690*/  IMAD.WIDE.U32 R2, R29, 0x4, R2 ;  /* 0x000000041d027825 */ /* 0x000fe400078e0002 */
[----:B------:R-:W5:Y:S04]  /*06a0*/  LDG.E R5, desc[UR8][R4.64] ;  /* 0x0000000804057981 */ /* 0x000f68000c1e1900 */
[----:B------:R-:W5:Y:S01]  /*06b0*/  LDG.E R2, desc[UR8][R2.64] ;  /* 0x0000000802027981 */ /* 0x000f62000c1e1900 */
[----:B------:R-:W-:-:S02]  /*06c0*/  VIADD R13, R13, 0x4 ;  /* 0x000000040d0d7836 */ /* 0x000fc40000000000 */
[----:B--2---:R-:W-:-:S04]  /*06d0*/  IMAD R10, R10, R18, R23 ;  /* 0x000000120a0a7224 */ /* 0x004fc800078e0217 */
[----:B---3--:R-:W-:-:S04]  /*06e0*/  IMAD R10, R24, R21, R10 ;  /* 0x00000015180a7224 */ /* 0x008fc800078e020a */
[----:B----4-:R-:W-:-:S04]  /*06f0*/  IMAD R10, R17, R14, R10 ;  /* 0x0000000e110a7224 */ /* 0x010fc800078e020a */
[----:B-----5:R-:W-:-:S07]  /*0700*/  IMAD R23, R5, R2, R10 ;  /* 0x0000000205177224 */ /* 0x020fce00078e020a */
.L_x_4:
[----:B------:R-:W-:Y:S05]  /*0710*/  @!P1 BRA `(.L_x_3) ;  /* 0x0000000000749947 */ /* 0x000fea0003800000 */
[----:B------:R-:W-:Y:S02]  /*0720*/  ISETP.NE.AND P0, PT, R9, 0x1, PT ;  /* 0x000000010900780c */ /* 0x000fe40003f05270 */
[----:B------:R-:W-:-:S04]  /*0730*/  LOP3.LUT R2, R11, 0x1, RZ, 0xc0, !PT ;  /* 0x000000010b027812 */ /* 0x000fc800078ec0ff */
[----:B------:R-:W-:-:S07]  /*0740*/  ISETP.NE.U32.AND P1, PT, R2, 0x1, PT ;  /* 0x000000010200780c */ /* 0x000fce0003f25070 */
[----:B------:R-:W0:Y:S01]  /*0750*/  @P0 LDC.64 R18, c[0x0][0x388] ;  /* 0x0000e200ff120b82 */ /* 0x000e220000000a00 */
[C---:B------:R-:W-:Y:S02]  /*0760*/  @P0 LEA R9, R13.reuse, R8, 0x7 ;  /* 0x000000080d090211 */ /* 0x040fe400078e38ff */
[----:B------:R-:W-:-:S05]  /*0770*/  @P0 LEA R15, R13, R0, 0x7 ;  /* 0x000000000d0f0211 */ /* 0x000fca00078e38ff */
[----:B------:R-:W1:Y:S08]  /*0780*/  @P0 LDC.64 R16, c[0x0][0x390] ;  /* 0x0000e400ff100b82 */ /* 0x000e700000000a00 */
[----:B------:R-:W2:Y:S08]  /*0790*/  @!P1 LDC.64 R2, c[0x0][0x388] ;  /* 0x0000e200ff029b82 */ /* 0x000eb00000000a00 */
[----:B------:R-:W3:Y:S01]  /*07a0*/  @!P1 LDC.64 R4, c[0x0][0x390] ;  /* 0x0000e400ff049b82 */ /* 0x000ee20000000a00 */
[C---:B0-----:R-:W-:Y:S01]  /*07b0*/  @P0 IMAD.WIDE.U32 R20, R9.reuse, 0x4, R18 ;  /* 0x0000000409140825 */ /* 0x041fe200078e0012 */
[----:B------:R-:W-:-:S03]  /*07c0*/  @P0 IADD3 R9, PT, PT, R9, 0x80, RZ ;  /* 0x0000008009090810 */ /* 0x000fc60007ffe0ff */
[----:B------:R-:W-:Y:S01]  /*07d0*/  @P0 VIADD R13, R13, 0x2 ;  /* 0x000000020d0d0836 */ /* 0x000fe20000000000 */
[----:B------:R-:W-:Y:S01]  /*07e0*/  @P0 IADD3 R25, PT, PT, R15, 0x80, RZ ;  /* 0x000000800f190810 */ /* 0x000fe20007ffe0ff */
[----:B------:R-:W-:Y:S01]  /*07f0*/  @P0 IMAD.WIDE.U32 R18, R9, 0x4, R18 ;  /* 0x0000000409120825 */ /* 0x000fe200078e0012 */
[----:B------:R-:W4:Y:S02]  /*0800*/  @P0 LDG.E R10, desc[UR8][R20.64] ;  /* 0x00000008140a0981 */ /* 0x000f24000c1e1900 */
[----:B------:R-:W-:Y:S01]  /*0810*/  @!P1 LEA R9, R13, R8, 0x7 ;  /* 0x000000080d099211 */ /* 0x000fe200078e38ff */
[--C-:B-1----:R-:W-:Y:S01]  /*0820*/  @P0 IMAD.WIDE.U32 R14, R15, 0x4, R16.reuse ;  /* 0x000000040f0e0825 */ /* 0x102fe200078e0010 */
[----:B------:R-:W-:Y:S01]  /*0830*/  @!P1 LEA R13, R13, R0, 0x7 ;  /* 0x000000000d0d9211 */ /* 0x000fe200078e38ff */
[----:B------:R-:W5:Y:S02]  /*0840*/  @P0 LDG.E R19, desc[UR8][R18.64] ;  /* 0x0000000812130981 */ /* 0x000f64000c1e1900 */
[----:B------:R-:W-:-:S02]  /*0850*/  @P0 IMAD.WIDE.U32 R16, R25, 0x4, R16 ;  /* 0x0000000419100825 */ /* 0x000fc400078e0010 */
[----:B------:R-:W4:Y:S02]  /*0860*/  @P0 LDG.E R14, desc[UR8][R14.64] ;  /* 0x000000080e0e0981 */ /* 0x000f24000c1e1900 */
[----:B--2---:R-:W-:Y:S02]  /*0870*/  @!P1 IMAD.WIDE.U32 R2, R9, 0x4, R2 ;  /* 0x0000000409029825 */ /* 0x004fe400078e0002 */
[----:B------:R-:W5:Y:S02]  /*0880*/  @P0 LDG.E R16, desc[UR8][R16.64] ;  /* 0x0000000810100981 */ /* 0x000f64000c1e1900 */
[----:B---3--:R-:W-:Y:S02]  /*0890*/  @!P1 IMAD.WIDE.U32 R4, R13, 0x4, R4 ;  /* 0x000000040d049825 */ /* 0x008fe400078e0004 */
[----:B------:R-:W2:Y:S04]  /*08a0*/  @!P1 LDG.E R2, desc[UR8][R2.64] ;  /* 0x0000000802029981 */ /* 0x000ea8000c1e1900 */
[----:B------:R-:W2:Y:S01]  /*08b0*/  @!P1 LDG.E R4, desc[UR8][R4.64] ;  /* 0x0000000804049981 */ /* 0x000ea2000c1e1900 */
[----:B----4-:R-:W-:-:S04]  /*08c0*/  @P0 IMAD R10, R10, R14, R23 ;  /* 0x0000000e0a0a0224 */ /* 0x010fc800078e0217 */
[----:B-----5:R-:W-:-:S04]  /*08d0*/  @P0 IMAD R23, R19, R16, R10 ;  /* 0x0000001013170224 */ /* 0x020fc800078e020a */
[----:B--2---:R-:W-:-:S07]  /*08e0*/  @!P1 IMAD R23, R2, R4, R23 ;  /* 0x0000000402179224 */ /* 0x004fce00078e0217 */
.L_x_3:
[----:B------:R0:W-:Y:S02]  /*08f0*/  STS [R6], R23 ;  /* 0x0000001706007388 */ /* 0x0001e40000000800 */
.L_x_0:
[----:B------:R-:W1:Y:S01]  /*0900*/  LDCU UR6, c[0x0][0x380] ;  /* 0x00007000ff0677ac */ /* 0x000e620008000800 */
[----:B------:R-:W-:Y:S01]  /*0910*/  BSSY.RECONVERGENT B0, `(.L_x_5) ;  /* 0x0000014000007945 */ /* 0x000fe20003800200 */
[----:B------:R-:W-:Y:S01]  /*0920*/  ISETP.GT.U32.AND P0, PT, R0, 0x3f, PT ;  /* 0x0000003f0000780c */ /* 0x000fe20003f04070 */
[----:B-1----:R-:W-:-:S04]  /*0930*/  USHF.R.S32.HI UR5, URZ, 0x1f, UR6 ;  /* 0x0000001fff057899 */ /* 0x002fc80008011406 */
[----:B------:R-:W-:-:S04]  /*0940*/  ULEA.HI UR5, UR5, UR6, URZ, 0x7 ;  /* 0x0000000605057291 */ /* 0x000fc8000f8f38ff */
[----:B------:R-:W-:-:S04]  /*0950*/  ULOP3.LUT UR5, UR5, 0xffffff80, URZ, 0xc0, !UPT ;  /* 0xffffff8005057892 */ /* 0x000fc8000f8ec0ff */
[----:B------:R-:W-:-:S06]  /*0960*/  UIADD3 UR5, UPT, UPT, -UR5, UR6, URZ ;  /* 0x0000000605057290 */ /* 0x000fcc000fffe1ff */
[----:B------:R-:W-:-:S13]  /*0970*/  ISETP.GE.U32.AND P1, PT, R0, UR5, PT ;  /* 0x0000000500007c0c */ /* 0x000fda000bf26070 */
[----:B------:R-:W-:Y:S05]  /*0980*/  @P1 BRA `(.L_x_6) ;  /* 0x0000000000301947 */ /* 0x000fea0003800000 */
[----:B------:R-:W1:Y:S08]  /*0990*/  S2UR UR5, SR_CTAID.X ;  /* 0x00000000000579c3 */ /* 0x000e700000002500 */
[----:B------:R-:W2:Y:S08]  /*09a0*/  LDC.64 R4, c[0x0][0x390] ;  /* 0x0000e400ff047b82 */ /* 0x000eb00000000a00 */
[----:B------:R-:W3:Y:S01]  /*09b0*/  LDC.64 R2, c[0x0][0x388] ;  /* 0x0000e200ff027b82 */ /* 0x000ee20000000a00 */
[----:B-1----:R-:W-:-:S02]  /*09c0*/  IMAD R8, R7, UR5, R0 ;  /* 0x0000000507087c24 */ /* 0x002fc4000f8e0200 */
[----:B------:R-:W-:-:S03]  /*09d0*/  IMAD R7, R11, 0x80, R0 ;  /* 0x000000800b077824 */ /* 0x000fc600078e0200 */
[----:B------:R-:W-:Y:S01]  /*09e0*/  LEA R11, R11, R8, 0x7 ;  /* 0x000000080b0b7211 */ /* 0x000fe200078e38ff */
[----:B--2---:R-:W-:-:S06]  /*09f0*/  IMAD.WIDE.U32 R4, R7, 0x4, R4 ;  /* 0x0000000407047825 */ /* 0x004fcc00078e0004 */
[----:B------:R-:W0:Y:S01]  /*0a00*/  LDG.E R4, desc[UR8][R4.64] ;  /* 0x0000000804047981 */ /* 0x000e22000c1e1900 */
[----:B---3--:R-:W-:-:S06]  /*0a10*/  IMAD.WIDE.U32 R2, R11, 0x4, R2 ;  /* 0x000000040b027825 */ /* 0x008fcc00078e0002 */
[----:B------:R-:W0:Y:S02]  /*0a20*/  LDG.E R2, desc[UR8][R2.64] ;  /* 0x0000000802027981 */ /* 0x000e24000c1e1900 */
[----:B0-----:R-:W-:-:S05]  /*0a30*/  IMAD R23, R2, R4, R23 ;  /* 0x0000000402177224 */ /* 0x001fca00078e0217 */
[----:B------:R1:W-:Y:S02]  /*0a40*/  STS [R6], R23 ;  /* 0x0000001706007388 */ /* 0x0003e40000000800 */
.L_x_6:
[----:B------:R-:W-:Y:S05]  /*0a50*/  BSYNC.RECONVERGENT B0 ;  /* 0x0000000000007941 */ /* 0x000fea0003800200 */
.L_x_5:
[----:B------:R-:W-:Y:S01]  /*0a60*/  BAR.SYNC.DEFER_BLOCKING 0x0 ;  /* 0x0000000000007b1d */ /* 0x000fe20000010000 */
[----:B------:R-:W-:-:S05]  /*0a70*/  ISETP.GT.U32.AND P1, PT, R0, 0x1f, PT ;  /* 0x0000001f0000780c */ /* 0x000fca0003f24070 */
[----:B------:R-:W-:Y:S04]  /*0a80*/  @!P0 LDS R2, [R6+0x100] ;  /* 0x0001000006028984 */ /* 0x000fe80000000800 */
[----:B------:R-:W2:Y:S02]  /*0a90*/  @!P0 LDS R3, [R6] ;  /* 0x0000000006038984 */ /* 0x000ea40000000800 */
[----:B--2---:R-:W-:-:S05]  /*0aa0*/  @!P0 IADD3 R3, PT, PT, R2, R3, RZ ;  /* 0x0000000302038210 */ /* 0x004fca0007ffe0ff */
[----:B------:R-:W-:Y:S01]  /*0ab0*/  @!P0 STS [R6], R3 ;  /* 0x0000000306008388 */ /* 0x000fe20000000800 */
[----:B------:R-:W-:Y:S01]  /*0ac0*/  BAR.SYNC.DEFER_BLOCKING 0x0 ;  /* 0x0000000000007b1d */ /* 0x000fe20000010000 */
[----:B------:R-:W-:-:S05]  /*0ad0*/  ISETP.GT.U32.AND P0, PT, R0, 0xf, PT ;  /* 0x0000000f0000780c */ /* 0x000fca0003f04070 */
[----:B------:R-:W-:Y:S04]  /*0ae0*/  @!P1 LDS R2, [R6+0x80] ;  /* 0x0000800006029984 */ /* 0x000fe80000000800 */
[----:B------:R-:W2:Y:S02]  /*0af0*/  @!P1 LDS R5, [R6] ;  /* 0x0000000006059984 */ /* 0x000ea40000000800 */
[----:B--2---:R-:W-:-:S05]  /*0b00*/  @!P1 IADD3 R5, PT, PT, R2, R5, RZ ;  /* 0x0000000502059210 */ /* 0x004fca0007ffe0ff */
[----:B------:R2:W-:Y:S01]  /*0b10*/  @!P1 STS [R6], R5 ;  /* 0x0000000506009388 */ /* 0x0005e20000000800 */
[----:B------:R-:W-:Y:S06]  /*0b20*/  BAR.SYNC.DEFER_BLOCKING 0x0 ;  /* 0x0000000000007b1d */ /* 0x000fec0000010000 */
[----:B------:R-:W-:Y:S05]  /*0b30*/  @P0 EXIT ;  /* 0x000000000000094d */ /* 0x000fea0003800000 */
[----:B------:R-:W-:Y:S01]  /*0b40*/  LDS R2, [R6+0x40] ;  /* 0x0000400006027984 */ /* 0x000fe20000000800 */
[----:B------:R-:W-:-:S03]  /*0b50*/  ISETP.NE.AND P0, PT, R0, RZ, PT ;  /* 0x000000ff0000720c */ /* 0x000fc60003f05270 */
[----:B------:R-:W3:Y:S02]  /*0b60*/  LDS R3, [R6] ;  /* 0x0000000006037984 */ /* 0x000ee40000000800 */
[----:B---3--:R-:W-:-:S05]  /*0b70*/  IMAD.IADD R3, R2, 0x1, R3 ;  /* 0x0000000102037824 */ /* 0x008fca00078e0203 */
[----:B------:R-:W-:Y:S01]  /*0b80*/  STS [R6], R3 ;  /* 0x0000000306007388 */ /* 0x000fe20000000800 */
[----:B------:R-:W-:Y:S06]  /*0b90*/  BAR.SYNC.DEFER_BLOCKING 0x0 ;  /* 0x0000000000007b1d */ /* 0x000fec0000010000 */
[----:B------:R-:W-:Y:S04]  /*0ba0*/  LDS R2, [R6+0x20] ;  /* 0x0000200006027984 */ /* 0x000fe80000000800 */
[----:B--2---:R-:W2:Y:S02]  /*0bb0*/  LDS R5, [R6] ;  /* 0x0000000006057984 */ /* 0x004ea40000000800 */
[----:B--2---:R-:W-:-:S05]  /*0bc0*/  IADD3 R5, PT, PT, R2, R5, RZ ;  /* 0x0000000502057210 */ /* 0x004fca0007ffe0ff */
[----:B------:R-:W-:Y:S01]  /*0bd0*/  STS [R6], R5 ;  /* 0x0000000506007388 */ /* 0x000fe20000000800 */
[----:B------:R-:W-:Y:S06]  /*0be0*/  BAR.SYNC.DEFER_BLOCKING 0x0 ;  /* 0x0000000000007b1d */ /* 0x000fec0000010000 */
[----:B------:R-:W-:Y:S04]  /*0bf0*/  LDS R2, [R6+0x10] ;  /* 0x0000100006027984 */ /* 0x000fe80000000800 */
[----:B------:R-:W2:Y:S02]  /*0c00*/  LDS R7, [R6] ;  /* 0x0000000006077984 */ /* 0x000ea40000000800 */
        /* <DEDUP_REMOVED lines=11> */
[----:B------:R2:W-:Y:S01]  /*0cc0*/  STS [R6], R5 ;  /* 0x0000000506007388 */ /* 0x0005e20000000800 */
[----:B------:R-:W-:Y:S06]  /*0cd0*/  BAR.SYNC.DEFER_BLOCKING 0x0 ;  /* 0x0000000000007b1d */ /* 0x000fec0000010000 */
[----:B------:R-:W-:Y:S05]  /*0ce0*/  @P0 EXIT ;  /* 0x000000000000094d */ /* 0x000fea0003800000 */
[----:B--2---:R-:W2:Y:S01]  /*0cf0*/  LDS R5, [UR4] ;  /* 0x00000004ff057984 */ /* 0x004ea20008000800 */
[----:B------:R-:W3:Y:S01]  /*0d00*/  LDC.64 R2, c[0x0][0x398] ;  /* 0x0000e600ff027b82 */ /* 0x000ee20000000a00 */
[----:B------:R-:W3:Y:S02]  /*0d10*/  S2R R7, SR_CTAID.X ;  /* 0x0000000000077919 */ /* 0x000ee40000002500 */
[----:B---3--:R-:W-:-:S05]  /*0d20*/  IMAD.WIDE.U32 R2, R7, 0x4, R2 ;  /* 0x0000000407027825 */ /* 0x008fca00078e0002 */
[----:B--2---:R-:W-:Y:S01]  /*0d30*/  STG.E desc[UR8][R2.64], R5 ;  /* 0x0000000502007986 */ /* 0x004fe2000c101908 */
[----:B------:R-:W-:Y:S05]  /*0d40*/  EXIT ;  /* 0x000000000000794d */ /* 0x000fea0003800000 */
.L_x_7:
[----:B------:R-:W-:-:S00]  /*0d50*/  BRA `(.L_x_7) ;  /* 0xfffffffc00fc7947 */ /* 0x000fc0000383ffff */
[----:B------:R-:W-:-:S00]  /*0d60*/  NOP ;  /* 0x0000000000007918 */ /* 0x000fc00000000000 */
        /* <DEDUP_REMOVED lines=9> */
.L_x_8:


//--------------------- .nv.shared._Z4gemviiPiS_S_ --------------------------
	.section	.nv.shared._Z4gemviiPiS_S_,"aw",@nobits
	.sectionflags	@""
	.align	4
.nv.shared._Z4gemviiPiS_S_:
	.zero		1536


//--------------------- .nv.shared.reserved.0     --------------------------
	.section	.nv.shared.reserved.0,"aw",@nobits
	.weak		__nv_reservedSMEM_offset_0_alias
	.size		__nv_reservedSMEM_offset_0_alias, 0, 64
	.other		__nv_reservedSMEM_offset_0_alias,@"STO_CUDA_RESERVED_SHARED STV_DEFAULT"
__nv_reservedSMEM_offset_0_alias:
	.zero		0
	.zero		64


//--------------------- .nv.constant0._Z4gemviiPiS_S_ --------------------------
	.section	.nv.constant0._Z4gemviiPiS_S_,"a",@progbits
	.sectionflags	@""
	.align	4
.nv.constant0._Z4gemviiPiS_S_:
	.zero		928


//--------------------- SYMBOLS --------------------------

	.type		.nv.reservedSmem.offset0,@object
	.size		.nv.reservedSmem.offset0,0x4
	.type		.nv.reservedSmem.cap,@object
	.size		.nv.reservedSmem.cap,0x4
